//
// Generated by NVIDIA NVVM Compiler
//
// Compiler Build ID: CL-36424714
// Cuda compilation tools, release 13.0, V13.0.88
// Based on NVVM 20.0.0
//

.version 9.0
.target sm_100
.address_size 64

	// .globl	_Z8wmma_kerP6__halfS0_Pf
.extern .func  (.param .b32 func_retval0) vprintf
(
	.param .b64 vprintf_param_0,
	.param .b64 vprintf_param_1
)
;
.global .align 1 .b8 $str[4] = {37, 102, 32};
.global .align 1 .b8 $str$1[5] = {10, 37, 100, 10};

.visible .entry _Z8wmma_kerP6__halfS0_Pf(
	.param .u64 .ptr .align 1 _Z8wmma_kerP6__halfS0_Pf_param_0,
	.param .u64 .ptr .align 1 _Z8wmma_kerP6__halfS0_Pf_param_1,
	.param .u64 .ptr .align 1 _Z8wmma_kerP6__halfS0_Pf_param_2
)
{
	.local .align 8 .b8 	__local_depot0[8];
	.reg .b64 	%SP;
	.reg .b64 	%SPL;
	.reg .pred 	%p<2>;
	.reg .b16 	%rs<17>;
	.reg .b32 	%r<55>;
	.reg .b32 	%f<26>;
	.reg .b64 	%rd<14>;
	.reg .b64 	%fd<17>;

	mov.u64 	%SPL, __local_depot0;
	cvta.local.u64 	%SP, %SPL;
	ld.param.u64 	%rd2, [_Z8wmma_kerP6__halfS0_Pf_param_0];
	ld.param.u64 	%rd3, [_Z8wmma_kerP6__halfS0_Pf_param_1];
	cvta.to.global.u64 	%rd4, %rd2;
	cvta.to.global.u64 	%rd5, %rd3;
	mov.b32 	%r17, 0;
	wmma.load.a.sync.aligned.col.m16n16k16.global.f16 	{%r1, %r2, %r3, %r4, %r5, %r6, %r7, %r8}, [%rd4], %r17;
	wmma.load.b.sync.aligned.row.m16n16k16.global.f16 	{%r9, %r10, %r11, %r12, %r13, %r14, %r15, %r16}, [%rd5], %r17;
	bar.sync 	0;
	mov.u32 	%r18, %tid.x;
	setp.ne.s32 	%p1, %r18, 0;
	@%p1 bra 	$L__BB0_2;
	add.u64 	%rd6, %SP, 0;
	add.u64 	%rd7, %SPL, 0;
	mov.b32 	{%rs1, %rs2}, %r1;
	// begin inline asm
	{  cvt.f32.f16 %f1, %rs1;}

	// end inline asm
	cvt.f64.f32 	%fd1, %f1;
	st.local.f64 	[%rd7], %fd1;
	mov.u64 	%rd8, $str;
	cvta.global.u64 	%rd9, %rd8;
	{ // callseq 0, 0
	.param .b64 param0;
	st.param.b64 	[param0], %rd9;
	.param .b64 param1;
	st.param.b64 	[param1], %rd6;
	.param .b32 retval0;
	call.uni (retval0), 
	vprintf, 
	(
	param0, 
	param1
	);
	ld.param.b32 	%r19, [retval0];
	} // callseq 0
	// begin inline asm
	{  cvt.f32.f16 %f2, %rs2;}

	// end inline asm
	cvt.f64.f32 	%fd2, %f2;
	st.local.f64 	[%rd7], %fd2;
	{ // callseq 1, 0
	.param .b64 param0;
	st.param.b64 	[param0], %rd9;
	.param .b64 param1;
	st.param.b64 	[param1], %rd6;
	.param .b32 retval0;
	call.uni (retval0), 
	vprintf, 
	(
	param0, 
	param1
	);
	ld.param.b32 	%r21, [retval0];
	} // callseq 1
	mov.b32 	{%rs3, %rs4}, %r2;
	// begin inline asm
	{  cvt.f32.f16 %f3, %rs3;}

	// end inline asm
	cvt.f64.f32 	%fd3, %f3;
	st.local.f64 	[%rd7], %fd3;
	{ // callseq 2, 0
	.param .b64 param0;
	st.param.b64 	[param0], %rd9;
	.param .b64 param1;
	st.param.b64 	[param1], %rd6;
	.param .b32 retval0;
	call.uni (retval0), 
	vprintf, 
	(
	param0, 
	param1
	);
	ld.param.b32 	%r23, [retval0];
	} // callseq 2
	// begin inline asm
	{  cvt.f32.f16 %f4, %rs4;}

	// end inline asm
	cvt.f64.f32 	%fd4, %f4;
	st.local.f64 	[%rd7], %fd4;
	{ // callseq 3, 0
	.param .b64 param0;
	st.param.b64 	[param0], %rd9;
	.param .b64 param1;
	st.param.b64 	[param1], %rd6;
	.param .b32 retval0;
	call.uni (retval0), 
	vprintf, 
	(
	param0, 
	param1
	);
	ld.param.b32 	%r25, [retval0];
	} // callseq 3
	mov.b32 	{%rs5, %rs6}, %r3;
	// begin inline asm
	{  cvt.f32.f16 %f5, %rs5;}

	// end inline asm
	cvt.f64.f32 	%fd5, %f5;
	st.local.f64 	[%rd7], %fd5;
	{ // callseq 4, 0
	.param .b64 param0;
	st.param.b64 	[param0], %rd9;
	.param .b64 param1;
	st.param.b64 	[param1], %rd6;
	.param .b32 retval0;
	call.uni (retval0), 
	vprintf, 
	(
	param0, 
	param1
	);
	ld.param.b32 	%r27, [retval0];
	} // callseq 4
	// begin inline asm
	{  cvt.f32.f16 %f6, %rs6;}

	// end inline asm
	cvt.f64.f32 	%fd6, %f6;
	st.local.f64 	[%rd7], %fd6;
	{ // callseq 5, 0
	.param .b64 param0;
	st.param.b64 	[param0], %rd9;
	.param .b64 param1;
	st.param.b64 	[param1], %rd6;
	.param .b32 retval0;
	call.uni (retval0), 
	vprintf, 
	(
	param0, 
	param1
	);
	ld.param.b32 	%r29, [retval0];
	} // callseq 5
	mov.b32 	{%rs7, %rs8}, %r4;
	// begin inline asm
	{  cvt.f32.f16 %f7, %rs7;}

	// end inline asm
	cvt.f64.f32 	%fd7, %f7;
	st.local.f64 	[%rd7], %fd7;
	{ // callseq 6, 0
	.param .b64 param0;
	st.param.b64 	[param0], %rd9;
	.param .b64 param1;
	st.param.b64 	[param1], %rd6;
	.param .b32 retval0;
	call.uni (retval0), 
	vprintf, 
	(
	param0, 
	param1
	);
	ld.param.b32 	%r31, [retval0];
	} // callseq 6
	// begin inline asm
	{  cvt.f32.f16 %f8, %rs8;}

	// end inline asm
	cvt.f64.f32 	%fd8, %f8;
	st.local.f64 	[%rd7], %fd8;
	{ // callseq 7, 0
	.param .b64 param0;
	st.param.b64 	[param0], %rd9;
	.param .b64 param1;
	st.param.b64 	[param1], %rd6;
	.param .b32 retval0;
	call.uni (retval0), 
	vprintf, 
	(
	param0, 
	param1
	);
	ld.param.b32 	%r33, [retval0];
	} // callseq 7
	mov.b32 	{%rs9, %rs10}, %r5;
	// begin inline asm
	{  cvt.f32.f16 %f9, %rs9;}

	// end inline asm
	cvt.f64.f32 	%fd9, %f9;
	st.local.f64 	[%rd7], %fd9;
	{ // callseq 8, 0
	.param .b64 param0;
	st.param.b64 	[param0], %rd9;
	.param .b64 param1;
	st.param.b64 	[param1], %rd6;
	.param .b32 retval0;
	call.uni (retval0), 
	vprintf, 
	(
	param0, 
	param1
	);
	ld.param.b32 	%r35, [retval0];
	} // callseq 8
	// begin inline asm
	{  cvt.f32.f16 %f10, %rs10;}

	// end inline asm
	cvt.f64.f32 	%fd10, %f10;
	st.local.f64 	[%rd7], %fd10;
	{ // callseq 9, 0
	.param .b64 param0;
	st.param.b64 	[param0], %rd9;
	.param .b64 param1;
	st.param.b64 	[param1], %rd6;
	.param .b32 retval0;
	call.uni (retval0), 
	vprintf, 
	(
	param0, 
	param1
	);
	ld.param.b32 	%r37, [retval0];
	} // callseq 9
	mov.b32 	{%rs11, %rs12}, %r6;
	// begin inline asm
	{  cvt.f32.f16 %f11, %rs11;}

	// end inline asm
	cvt.f64.f32 	%fd11, %f11;
	st.local.f64 	[%rd7], %fd11;
	{ // callseq 10, 0
	.param .b64 param0;
	st.param.b64 	[param0], %rd9;
	.param .b64 param1;
	st.param.b64 	[param1], %rd6;
	.param .b32 retval0;
	call.uni (retval0), 
	vprintf, 
	(
	param0, 
	param1
	);
	ld.param.b32 	%r39, [retval0];
	} // callseq 10
	// begin inline asm
	{  cvt.f32.f16 %f12, %rs12;}

	// end inline asm
	cvt.f64.f32 	%fd12, %f12;
	st.local.f64 	[%rd7], %fd12;
	{ // callseq 11, 0
	.param .b64 param0;
	st.param.b64 	[param0], %rd9;
	.param .b64 param1;
	st.param.b64 	[param1], %rd6;
	.param .b32 retval0;
	call.uni (retval0), 
	vprintf, 
	(
	param0, 
	param1
	);
	ld.param.b32 	%r41, [retval0];
	} // callseq 11
	mov.b32 	{%rs13, %rs14}, %r7;
	// begin inline asm
	{  cvt.f32.f16 %f13, %rs13;}

	// end inline asm
	cvt.f64.f32 	%fd13, %f13;
	st.local.f64 	[%rd7], %fd13;
	{ // callseq 12, 0
	.param .b64 param0;
	st.param.b64 	[param0], %rd9;
	.param .b64 param1;
	st.param.b64 	[param1], %rd6;
	.param .b32 retval0;
	call.uni (retval0), 
	vprintf, 
	(
	param0, 
	param1
	);
	ld.param.b32 	%r43, [retval0];
	} // callseq 12
	// begin inline asm
	{  cvt.f32.f16 %f14, %rs14;}

	// end inline asm
	cvt.f64.f32 	%fd14, %f14;
	st.local.f64 	[%rd7], %fd14;
	{ // callseq 13, 0
	.param .b64 param0;
	st.param.b64 	[param0], %rd9;
	.param .b64 param1;
	st.param.b64 	[param1], %rd6;
	.param .b32 retval0;
	call.uni (retval0), 
	vprintf, 
	(
	param0, 
	param1
	);
	ld.param.b32 	%r45, [retval0];
	} // callseq 13
	mov.b32 	{%rs15, %rs16}, %r8;
	// begin inline asm
	{  cvt.f32.f16 %f15, %rs15;}

	// end inline asm
	cvt.f64.f32 	%fd15, %f15;
	st.local.f64 	[%rd7], %fd15;
	{ // callseq 14, 0
	.param .b64 param0;
	st.param.b64 	[param0], %rd9;
	.param .b64 param1;
	st.param.b64 	[param1], %rd6;
	.param .b32 retval0;
	call.uni (retval0), 
	vprintf, 
	(
	param0, 
	param1
	);
	ld.param.b32 	%r47, [retval0];
	} // callseq 14
	// begin inline asm
	{  cvt.f32.f16 %f16, %rs16;}

	// end inline asm
	cvt.f64.f32 	%fd16, %f16;
	st.local.f64 	[%rd7], %fd16;
	{ // callseq 15, 0
	.param .b64 param0;
	st.param.b64 	[param0], %rd9;
	.param .b64 param1;
	st.param.b64 	[param1], %rd6;
	.param .b32 retval0;
	call.uni (retval0), 
	vprintf, 
	(
	param0, 
	param1
	);
	ld.param.b32 	%r49, [retval0];
	} // callseq 15
	mov.b32 	%r51, 16;
	st.local.u32 	[%rd7], %r51;
	mov.u64 	%rd10, $str$1;
	cvta.global.u64 	%rd11, %rd10;
	{ // callseq 16, 0
	.param .b64 param0;
	st.param.b64 	[param0], %rd11;
	.param .b64 param1;
	st.param.b64 	[param1], %rd6;
	.param .b32 retval0;
	call.uni (retval0), 
	vprintf, 
	(
	param0, 
	param1
	);
	ld.param.b32 	%r52, [retval0];
	} // callseq 16
$L__BB0_2:
	ld.param.u64 	%rd13, [_Z8wmma_kerP6__halfS0_Pf_param_2];
	cvta.to.global.u64 	%rd12, %rd13;
	mov.f32 	%f17, 0f00000000;
	wmma.mma.sync.aligned.col.row.m16n16k16.f32.f32 {%f18, %f19, %f20, %f21, %f22, %f23, %f24, %f25}, {%r1, %r2, %r3, %r4, %r5, %r6, %r7, %r8}, {%r9, %r10, %r11, %r12, %r13, %r14, %r15, %r16}, {%f17, %f17, %f17, %f17, %f17, %f17, %f17, %f17};
	mov.b32 	%r54, 0;
	wmma.store.d.sync.aligned.row.m16n16k16.global.f32 	[%rd12], {%f18, %f19, %f20, %f21, %f22, %f23, %f24, %f25}, %r54;
	ret;

}


// ===== COMPILED SASS (sm_100) =====

	.target	sm_100

	.elftype	@"ET_EXEC"


//--------------------- .note.nv.tkinfo           --------------------------
	.section	.note.nv.tkinfo,"",@"SHT_NOTE"
	.sectionflags	@"SHF_NOTE_NV_TKINFO"
	.tkinfo
        /*0018*/ 	.word	0x00000002
        /*0030*/ 	.string	""
        /*0030*/ 	.string	"ptxas"
        /*0030*/ 	.string	"Cuda compilation tools, release 13.0, V13.0.88"
        /*0030*/ 	.string	"Build cuda_13.0.r13.0/compiler.36424714_0"
        /*0030*/ 	.string	"-arch sm_100 -m 64 "



//--------------------- .note.nv.cuinfo           --------------------------
	.section	.note.nv.cuinfo,"",@"SHT_NOTE"
	.sectionflags	@"SHF_NOTE_NV_CUINFO"
        /*0018*/ 	.short	0x0002
        /*001a*/ 	.short	0x0064
        /*001c*/ 	.short	0x0082
	.zero		2


//--------------------- .nv.info                  --------------------------
	.section	.nv.info,"",@"SHT_CUDA_INFO"
	.align	4


	//----- nvinfo : EIATTR_REGCOUNT
	.align		4
        /*0000*/ 	.byte	0x04, 0x2f
        /*0002*/ 	.short	(.L_3 - .L_2)
	.align		4
.L_2:
        /*0004*/ 	.word	index@(_Z8wmma_kerP6__halfS0_Pf)
        /*0008*/ 	.word	0x0000001e


	//----- nvinfo : EIATTR_FRAME_SIZE
	.align		4
.L_3:
        /*000c*/ 	.byte	0x04, 0x11
        /*000e*/ 	.short	(.L_5 - .L_4)
	.align		4
.L_4:
        /*0010*/ 	.word	index@(_Z8wmma_kerP6__halfS0_Pf)
        /*0014*/ 	.word	0x00000008


	//----- nvinfo : EIATTR_MIN_STACK_SIZE
	.align		4
.L_5:
        /*0018*/ 	.byte	0x04, 0x12
        /*001a*/ 	.short	(.L_7 - .L_6)
	.align		4
.L_6:
        /*001c*/ 	.word	index@(_Z8wmma_kerP6__halfS0_Pf)
        /*0020*/ 	.word	0x00000008
.L_7:


//--------------------- .nv.compat                --------------------------
	.section	.nv.compat,"",@"SHT_CUDA_COMPAT_INFO"
	.align	4
        /*0000*/ 	.byte	0x02, 0x09, 0x00, 0x00, 0x02, 0x02, 0x01, 0x00, 0x02, 0x05, 0x05, 0x00, 0x03, 0x07, 0x01, 0x01
        /*0010*/ 	.byte	0x02, 0x03, 0x00, 0x00, 0x02, 0x06, 0x01, 0x00, 0x04, 0x0b, 0x08, 0x00, 0x09, 0x00, 0x00, 0x00
        /*0020*/ 	.byte	0x00, 0x00, 0x00, 0x00


//--------------------- .nv.info._Z8wmma_kerP6__halfS0_Pf --------------------------
	.section	.nv.info._Z8wmma_kerP6__halfS0_Pf,"",@"SHT_CUDA_INFO"
	.sectionflags	@""
	.align	4


	//----- nvinfo : EIATTR_CUDA_API_VERSION
	.align		4
        /*0000*/ 	.byte	0x04, 0x37
        /*0002*/ 	.short	(.L_9 - .L_8)
.L_8:
        /*0004*/ 	.word	0x00000082


	//----- nvinfo : EIATTR_KPARAM_INFO
	.align		4
.L_9:
        /*0008*/ 	.byte	0x04, 0x17
        /*000a*/ 	.short	(.L_11 - .L_10)
.L_10:
        /*000c*/ 	.word	0x00000000
        /*0010*/ 	.short	0x0002
        /*0012*/ 	.short	0x0010
        /*0014*/ 	.byte	0x00, 0xf5, 0x21, 0x00


	//----- nvinfo : EIATTR_KPARAM_INFO
	.align		4
.L_11:
        /*0018*/ 	.byte	0x04, 0x17
        /*001a*/ 	.short	(.L_13 - .L_12)
.L_12:
        /*001c*/ 	.word	0x00000000
        /*0020*/ 	.short	0x0001
        /*0022*/ 	.short	0x0008
        /*0024*/ 	.byte	0x00, 0xf5, 0x21, 0x00


	//----- nvinfo : EIATTR_KPARAM_INFO
	.align		4
.L_13:
        /*0028*/ 	.byte	0x04, 0x17
        /*002a*/ 	.short	(.L_15 - .L_14)
.L_14:
        /*002c*/ 	.word	0x00000000
        /*0030*/ 	.short	0x0000
        /*0032*/ 	.short	0x0000
        /*0034*/ 	.byte	0x00, 0xf5, 0x21, 0x00


	//----- nvinfo : EIATTR_SPARSE_MMA_MASK
	.align		4
.L_15:
        /*0038*/ 	.byte	0x03, 0x50
        /*003a*/ 	.short	0x0000


	//----- nvinfo : EIATTR_WMMA_USED
	.align		4
        /*003c*/ 	.byte	0x01, 0x2b
	.zero		2


	//----- nvinfo : EIATTR_MAXREG_COUNT
	.align		4
        /*0040*/ 	.byte	0x03, 0x1b
        /*0042*/ 	.short	0x00ff


	//----- nvinfo : EIATTR_NUM_BARRIERS
	.align		4
        /*0044*/ 	.byte	0x02, 0x4c
        /*0046*/ 	.byte	0x01
	.zero		1


	//----- nvinfo : EIATTR_EXTERNS
	.align		4
        /*0048*/ 	.byte	0x04, 0x0f
        /*004a*/ 	.short	(.L_17 - .L_16)


	//   ....[0]....
	.align		4
.L_16:
        /*004c*/ 	.word	index@(vprintf)


	//----- nvinfo : EIATTR_MERCURY_ISA_VERSION
	.align		4
.L_17:
        /*0050*/ 	.byte	0x03, 0x5f
        /*0052*/ 	.short	0x0101


	//----- nvinfo : EIATTR_VRC_CTA_INIT_COUNT
	.align		4
        /*0054*/ 	.byte	0x02, 0x4a
	.zero		1
	.zero		1


	//----- nvinfo : EIATTR_SYSCALL_OFFSETS
	.align		4
        /*0058*/ 	.byte	0x04, 0x46
        /*005a*/ 	.short	(.L_19 - .L_18)


	//   ....[0]....
.L_18:
        /*005c*/ 	.word	0x00000260


	//   ....[1]....
        /*0060*/ 	.word	0x00000310


	//   ....[2]....
        /*0064*/ 	.word	0x000003c0


	//   ....[3]....
        /*0068*/ 	.word	0x00000470


	//   ....[4]....
        /*006c*/ 	.word	0x00000520


	//   ....[5]....
        /*0070*/ 	.word	0x000005d0


	//   ....[6]....
        /*0074*/ 	.word	0x00000680


	//   ....[7]....
        /*0078*/ 	.word	0x00000730


	//   ....[8]....
        /*007c*/ 	.word	0x000007e0


	//   ....[9]....
        /*0080*/ 	.word	0x00000890


	//   ....[10]....
        /*0084*/ 	.word	0x00000940


	//   ....[11]....
        /*0088*/ 	.word	0x000009f0


	//   ....[12]....
        /*008c*/ 	.word	0x00000aa0


	//   ....[13]....
        /*0090*/ 	.word	0x00000b50


	//   ....[14]....
        /*0094*/ 	.word	0x00000c00


	//   ....[15]....
        /*0098*/ 	.word	0x00000cb0


	//   ....[16]....
        /*009c*/ 	.word	0x00000d50


	//----- nvinfo : EIATTR_EXIT_INSTR_OFFSETS
	.align		4
.L_19:
        /*00a0*/ 	.byte	0x04, 0x1c
        /*00a2*/ 	.short	(.L_21 - .L_20)


	//   ....[0]....
.L_20:
        /*00a4*/ 	.word	0x00000e50


	//----- nvinfo : EIATTR_CRS_STACK_SIZE
	.align		4
.L_21:
        /*00a8*/ 	.byte	0x04, 0x1e
        /*00aa*/ 	.short	(.L_23 - .L_22)
.L_22:
        /*00ac*/ 	.word	0x00000000


	//----- nvinfo : EIATTR_CBANK_PARAM_SIZE
	.align		4
.L_23:
        /*00b0*/ 	.byte	0x03, 0x19
        /*00b2*/ 	.short	0x0018


	//----- nvinfo : EIATTR_PARAM_CBANK
	.align		4
        /*00b4*/ 	.byte	0x04, 0x0a
        /*00b6*/ 	.short	(.L_25 - .L_24)
	.align		4
.L_24:
        /*00b8*/ 	.word	index@(.nv.constant0._Z8wmma_kerP6__halfS0_Pf)
        /*00bc*/ 	.short	0x0380
        /*00be*/ 	.short	0x0018


	//----- nvinfo : EIATTR_SW_WAR
	.align		4
.L_25:
        /*00c0*/ 	.byte	0x04, 0x36
        /*00c2*/ 	.short	(.L_27 - .L_26)
.L_26:
        /*00c4*/ 	.word	0x00000008
.L_27:


//--------------------- .nv.callgraph             --------------------------
	.section	.nv.callgraph,"",@"SHT_CUDA_CALLGRAPH"
	.align	4
	.sectionentsize	8
	.align		4
        /*0000*/ 	.word	0x00000000
	.align		4
        /*0004*/ 	.word	0xffffffff
	.align		4
        /*0008*/ 	.word	index@(_Z8wmma_kerP6__halfS0_Pf)
	.align		4
        /*000c*/ 	.word	index@(vprintf)
	.align		4
        /*0010*/ 	.word	0x00000000
	.align		4
        /*0014*/ 	.word	0xfffffffe
	.align		4
        /*0018*/ 	.word	0x00000000
	.align		4
        /*001c*/ 	.word	0xfffffffd
	.align		4
        /*0020*/ 	.word	0x00000000
	.align		4
        /*0024*/ 	.word	0xfffffffc


//--------------------- .nv.constant4             --------------------------
	.section	.nv.constant4,"a",@progbits
	.align	8
	.align		8
.nv.constant4:
        /*0000*/ 	.dword	vprintf
	.align		8
        /*0008*/ 	.dword	$str
	.align		8
        /*0010*/ 	.dword	$str$1


//--------------------- .text._Z8wmma_kerP6__halfS0_Pf --------------------------
	.section	.text._Z8wmma_kerP6__halfS0_Pf,"ax",@progbits
	.align	128
        .global         _Z8wmma_kerP6__halfS0_Pf
        .type           _Z8wmma_kerP6__halfS0_Pf,@function
        .size           _Z8wmma_kerP6__halfS0_Pf,(.L_x_18 - _Z8wmma_kerP6__halfS0_Pf)
        .other          _Z8wmma_kerP6__halfS0_Pf,@"STO_CUDA_ENTRY STV_DEFAULT"
_Z8wmma_kerP6__halfS0_Pf:
.text._Z8wmma_kerP6__halfS0_Pf:
[----:B------:R-:W0:Y:S01]  /*0000*/  LDC R1, c[0x0][0x37c] ;  /* 0x0000df00ff017b82 */ /* 0x000e220000000800 */
[----:B------:R-:W1:Y:S01]  /*0010*/  S2R R0, SR_LANEID ;  /* 0x0000000000007919 */ /* 0x000e620000000000 */
[----:B------:R-:W2:Y:S01]  /*0020*/  LDCU.128 UR4, c[0x0][0x380] ;  /* 0x00007000ff0477ac */ /* 0x000ea20008000c00 */
[----:B0-----:R-:W-:Y:S01]  /*0030*/  VIADD R1, R1, 0xfffffff8 ;  /* 0xfffffff801017836 */ /* 0x001fe20000000000 */
[----:B------:R-:W0:Y:S01]  /*0040*/  LDCU.64 UR36, c[0x0][0x358] ;  /* 0x00006b00ff2477ac */ /* 0x000e220008000a00 */
[----:B-1----:R-:W-:-:S05]  /*0050*/  IMAD.SHL.U32 R0, R0, 0x4, RZ ;  /* 0x0000000400007824 */ /* 0x002fca00078e00ff */
[----:B------:R-:W-:-:S04]  /*0060*/  LOP3.LUT R4, R0, 0xc, RZ, 0xe2, !PT ;  /* 0x0000000c00047812 */ /* 0x000fc800078ee2ff */
[C---:B--2---:R-:W-:Y:S02]  /*0070*/  IADD3 R2, P0, PT, R4.reuse, UR4, RZ ;  /* 0x0000000404027c10 */ /* 0x044fe4000ff1e0ff */
[----:B------:R-:W-:Y:S02]  /*0080*/  IADD3 R4, P1, PT, R4, UR6, RZ ;  /* 0x0000000604047c10 */ /* 0x000fe4000ff3e0ff */
[----:B------:R-:W-:-:S03]  /*0090*/  IADD3.X R3, PT, PT, RZ, UR5, RZ, P0, !PT ;  /* 0x00000005ff037c10 */ /* 0x000fc600087fe4ff */
[----:B------:R-:W-:Y:S02]  /*00a0*/  IMAD.X R5, RZ, RZ, UR7, P1 ;  /* 0x00000007ff057e24 */ /* 0x000fe400088e06ff */
[----:B0-----:R-:W2:Y:S04]  /*00b0*/  LDG.E R16, desc[UR36][R2.64] ;  /* 0x0000002402107981 */ /* 0x001ea8000c1e1900 */
[----:B------:R-:W3:Y:S04]  /*00c0*/  LDG.E R24, desc[UR36][R4.64] ;  /* 0x0000002404187981 */ /* 0x000ee8000c1e1900 */
[----:B------:R-:W4:Y:S04]  /*00d0*/  LDG.E R22, desc[UR36][R4.64+0x10] ;  /* 0x0000102404167981 */ /* 0x000f28000c1e1900 */
[----:B------:R-:W5:Y:S01]  /*00e0*/  LDG.E R17, desc[UR36][R2.64+0x10] ;  /* 0x0000102402117981 */ /* 0x000f62000c1e1900 */
[----:B------:R-:W0:Y:S01]  /*00f0*/  S2R R0, SR_TID.X ;  /* 0x0000000000007919 */ /* 0x000e220000002100 */
[----:B------:R-:W1:Y:S01]  /*0100*/  LDCU UR4, c[0x0][0x2f8] ;  /* 0x00005f00ff0477ac */ /* 0x000e620008000800 */
[----:B------:R-:W0:Y:S01]  /*0110*/  LDCU UR5, c[0x0][0x2fc] ;  /* 0x00005f80ff0577ac */ /* 0x000e220008000800 */
[----:B------:R-:W-:Y:S01]  /*0120*/  BAR.SYNC.DEFER_BLOCKING 0x0 ;  /* 0x0000000000007b1d */ /* 0x000fe20000010000 */
[----:B-1----:R-:W-:-:S02]  /*0130*/  IADD3 R19, P1, PT, R1, UR4, RZ ;  /* 0x0000000401137c10 */ /* 0x002fc4000ff3e0ff */
[----:B0-----:R-:W-:-:S03]  /*0140*/  ISETP.NE.AND P0, PT, R0, RZ, PT ;  /* 0x000000ff0000720c */ /* 0x001fc60003f05270 */
[----:B------:R-:W-:Y:S01]  /*0150*/  IMAD.X R18, RZ, RZ, UR5, P1 ;  /* 0x00000005ff127e24 */ /* 0x000fe200088e06ff */
[----:B--2---:R-:W0:Y:S04]  /*0160*/  MOVM.16.MT88 R16, R16 ;  /* 0x000000001010723a */ /* 0x004e280000000000 */
[----:B---3--:R-:W1:Y:S04]  /*0170*/  MOVM.16.MT88 R24, R24 ;  /* 0x000000001818723a */ /* 0x008e680000000000 */
[----:B----4-:R-:W2:Y:S04]  /*0180*/  MOVM.16.MT88 R22, R22 ;  /* 0x000000001616723a */ /* 0x010ea80000000000 */
[----:B-----5:R-:W3:Y:S01]  /*0190*/  MOVM.16.MT88 R17, R17 ;  /* 0x000000001111723a */ /* 0x020ee20000000000 */
[----:B------:R-:W-:Y:S05]  /*01a0*/  @P0 BRA `(.L_x_0) ;  /* 0x0000000800ec0947 */ /* 0x000fea0003800000 */
[----:B0-----:R-:W-:Y:S01]  /*01b0*/  HADD2.F32 R0, -RZ, R16.H0_H0 ;  /* 0x20000010ff007230 */ /* 0x001fe20000004100 */
[----:B------:R-:W-:Y:S01]  /*01c0*/  MOV R2, 0x0 ;  /* 0x0000000000027802 */ /* 0x000fe20000000f00 */
[----:B------:R-:W0:Y:S01]  /*01d0*/  LDCU.64 UR4, c[0x4][0x8] ;  /* 0x01000100ff0477ac */ /* 0x000e220008000a00 */
[----:B------:R-:W-:Y:S01]  /*01e0*/  IMAD.MOV.U32 R6, RZ, RZ, R19 ;  /* 0x000000ffff067224 */ /* 0x000fe200078e0013 */
[----:B------:R-:W4:Y:S01]  /*01f0*/  F2F.F64.F32 R10, R0 ;  /* 0x00000000000a7310 */ /* 0x000f220000201800 */
[----:B------:R0:W1:Y:S01]  /*0200*/  LDC.64 R8, c[0x4][R2] ;  /* 0x0100000002087b82 */ /* 0x0000620000000a00 */
[----:B------:R-:W-:Y:S01]  /*0210*/  MOV R7, R18 ;  /* 0x0000001200077202 */ /* 0x000fe20000000f00 */
[----:B----4-:R4:W-:Y:S01]  /*0220*/  STL.64 [R1], R10 ;  /* 0x0000000a01007387 */ /* 0x0109e20000100a00 */
[----:B0-----:R-:W-:Y:S01]  /*0230*/  MOV R4, UR4 ;  /* 0x0000000400047c02 */ /* 0x001fe20008000f00 */
[----:B------:R-:W-:-:S07]  /*0240*/  IMAD.U32 R5, RZ, RZ, UR5 ;  /* 0x00000005ff057e24 */ /* 0x000fce000f8e00ff */
[----:B------:R-:W-:-:S07]  /*0250*/  LEPC R20, `(.L_x_1) ;  /* 0x000000001014794e */ /* 0x000fce0000000000 */
[----:B-1234-:R-:W-:Y:S05]  /*0260*/  CALL.ABS.NOINC R8 ;  /* 0x0000000008007343 */ /* 0x01efea0003c00000 */
.L_x_1:
[----:B------:R-:W-:Y:S01]  /*0270*/  HADD2.F32 R0, -RZ, R16.H1_H1 ;  /* 0x30000010ff007230 */ /* 0x000fe20000004100 */
[----:B------:R0:W1:Y:S01]  /*0280*/  LDC.64 R8, c[0x4][R2] ;  /* 0x0100000002087b82 */ /* 0x0000620000000a00 */
[----:B------:R-:W2:Y:S01]  /*0290*/  LDCU.64 UR4, c[0x4][0x8] ;  /* 0x01000100ff0477ac */ /* 0x000ea20008000a00 */
[----:B------:R-:W-:Y:S01]  /*02a0*/  MOV R6, R19 ;  /* 0x0000001300067202 */ /* 0x000fe20000000f00 */
[----:B------:R-:W3:Y:S01]  /*02b0*/  F2F.F64.F32 R10, R0 ;  /* 0x00000000000a7310 */ /* 0x000ee20000201800 */
[----:B------:R-:W-:Y:S01]  /*02c0*/  IMAD.MOV.U32 R7, RZ, RZ, R18 ;  /* 0x000000ffff077224 */ /* 0x000fe200078e0012 */
[----:B---3--:R0:W-:Y:S01]  /*02d0*/  STL.64 [R1], R10 ;  /* 0x0000000a01007387 */ /* 0x0081e20000100a00 */
[----:B--2---:R-:W-:Y:S02]  /*02e0*/  IMAD.U32 R4, RZ, RZ, UR4 ;  /* 0x00000004ff047e24 */ /* 0x004fe4000f8e00ff */
[----:B------:R-:W-:-:S07]  /*02f0*/  IMAD.U32 R5, RZ, RZ, UR5 ;  /* 0x00000005ff057e24 */ /* 0x000fce000f8e00ff */
[----:B------:R-:W-:-:S07]  /*0300*/  LEPC R20, `(.L_x_2) ;  /* 0x000000001014794e */ /* 0x000fce0000000000 */
[----:B01----:R-:W-:Y:S05]  /*0310*/  CALL.ABS.NOINC R8 ;  /* 0x0000000008007343 */ /* 0x003fea0003c00000 */
.L_x_2:
[----:B------:R-:W-:Y:S01]  /*0320*/  HADD2.F32 R0, -RZ, R17.H0_H0 ;  /* 0x20000011ff007230 */ /* 0x000fe20000004100 */
[----:B------:R0:W1:Y:S01]  /*0330*/  LDC.64 R8, c[0x4][R2] ;  /* 0x0100000002087b82 */ /* 0x0000620000000a00 */
[----:B------:R-:W2:Y:S01]  /*0340*/  LDCU.64 UR4, c[0x4][0x8] ;  /* 0x01000100ff0477ac */ /* 0x000ea20008000a00 */
[----:B------:R-:W-:Y:S01]  /*0350*/  IMAD.MOV.U32 R6, RZ, RZ, R19 ;  /* 0x000000ffff067224 */ /* 0x000fe200078e0013 */
[----:B------:R-:W3:Y:S01]  /*0360*/  F2F.F64.F32 R10, R0 ;  /* 0x00000000000a7310 */ /* 0x000ee20000201800 */
[----:B------:R-:W-:Y:S01]  /*0370*/  IMAD.MOV.U32 R7, RZ, RZ, R18 ;  /* 0x000000ffff077224 */ /* 0x000fe200078e0012 */
[----:B---3--:R0:W-:Y:S01]  /*0380*/  STL.64 [R1], R10 ;  /* 0x0000000a01007387 */ /* 0x0081e20000100a00 */
[----:B--2---:R-:W-:Y:S01]  /*0390*/  IMAD.U32 R4, RZ, RZ, UR4 ;  /* 0x00000004ff047e24 */ /* 0x004fe2000f8e00ff */
[----:B------:R-:W-:-:S07]  /*03a0*/  MOV R5, UR5 ;  /* 0x0000000500057c02 */ /* 0x000fce0008000f00 */
[----:B------:R-:W-:-:S07]  /*03b0*/  LEPC R20, `(.L_x_3) ;  /* 0x000000001014794e */ /* 0x000fce0000000000 */
[----:B01----:R-:W-:Y:S05]  /*03c0*/  CALL.ABS.NOINC R8 ;  /* 0x0000000008007343 */ /* 0x003fea0003c00000 */
.L_x_3:
[----:B------:R-:W-:Y:S01]  /*03d0*/  HADD2.F32 R0, -RZ, R17.H1_H1 ;  /* 0x30000011ff007230 */ /* 0x000fe20000004100 */
[----:B------:R0:W1:Y:S01]  /*03e0*/  LDC.64 R8, c[0x4][R2] ;  /* 0x0100000002087b82 */ /* 0x0000620000000a00 */
[----:B------:R-:W2:Y:S01]  /*03f0*/  LDCU.64 UR4, c[0x4][0x8] ;  /* 0x01000100ff0477ac */ /* 0x000ea20008000a00 */
[----:B------:R-:W-:Y:S01]  /*0400*/  MOV R6, R19 ;  /* 0x0000001300067202 */ /* 0x000fe20000000f00 */
[----:B------:R-:W3:Y:S01]  /*0410*/  F2F.F64.F32 R10, R0 ;  /* 0x00000000000a7310 */ /* 0x000ee20000201800 */
[----:B------:R-:W-:Y:S01]  /*0420*/  IMAD.MOV.U32 R7, RZ, RZ, R18 ;  /* 0x000000ffff077224 */ /* 0x000fe200078e0012 */
[----:B---3--:R0:W-:Y:S01]  /*0430*/  STL.64 [R1], R10 ;  /* 0x0000000a01007387 */ /* 0x0081e20000100a00 */
[----:B--2---:R-:W-:Y:S01]  /*0440*/  MOV R4, UR4 ;  /* 0x0000000400047c02 */ /* 0x004fe20008000f00 */
[----:B------:R-:W-:-:S07]  /*0450*/  IMAD.U32 R5, RZ, RZ, UR5 ;  /* 0x00000005ff057e24 */ /* 0x000fce000f8e00ff */
[----:B------:R-:W-:-:S07]  /*0460*/  LEPC R20, `(.L_x_4) ;  /* 0x000000001014794e */ /* 0x000fce0000000000 */
[----:B01----:R-:W-:Y:S05]  /*0470*/  CALL.ABS.NOINC R8 ;  /* 0x0000000008007343 */ /* 0x003fea0003c00000 */
.L_x_4:
[----:B------:R-:W-:Y:S01]  /*0480*/  HADD2.F32 R0, -RZ, R16.H0_H0 ;  /* 0x20000010ff007230 */ /* 0x000fe20000004100 */
        /* <DEDUP_REMOVED lines=10> */
.L_x_5:
        /* <DEDUP_REMOVED lines=11> */
.L_x_6:
        /* <DEDUP_REMOVED lines=11> */
.L_x_7:
        /* <DEDUP_REMOVED lines=11> */
.L_x_8:
        /* <DEDUP_REMOVED lines=11> */
.L_x_9:
        /* <DEDUP_REMOVED lines=11> */
.L_x_10:
        /* <DEDUP_REMOVED lines=11> */
.L_x_11:
        /* <DEDUP_REMOVED lines=11> */
.L_x_12:
        /* <DEDUP_REMOVED lines=11> */
.L_x_13:
        /* <DEDUP_REMOVED lines=11> */
.L_x_14:
        /* <DEDUP_REMOVED lines=11> */
.L_x_15:
        /* <DEDUP_REMOVED lines=11> */
.L_x_16:
[----:B------:R-:W-:Y:S01]  /*0cc0*/  MOV R0, 0x10 ;  /* 0x0000001000007802 */ /* 0x000fe20000000f00 */
[----:B------:R-:W0:Y:S01]  /*0cd0*/  LDC.64 R2, c[0x4][R2] ;  /* 0x0100000002027b82 */ /* 0x000e220000000a00 */
[----:B------:R-:W1:Y:S01]  /*0ce0*/  LDCU.64 UR4, c[0x4][0x10] ;  /* 0x01000200ff0477ac */ /* 0x000e620008000a00 */
[----:B------:R-:W-:Y:S01]  /*0cf0*/  IMAD.MOV.U32 R6, RZ, RZ, R19 ;  /* 0x000000ffff067224 */ /* 0x000fe200078e0013 */
[----:B------:R-:W-:Y:S01]  /*0d00*/  MOV R7, R18 ;  /* 0x0000001200077202 */ /* 0x000fe20000000f00 */
[----:B------:R2:W-:Y:S01]  /*0d10*/  STL [R1], R0 ;  /* 0x0000000001007387 */ /* 0x0005e20000100800 */
[----:B-1----:R-:W-:Y:S01]  /*0d20*/  IMAD.U32 R4, RZ, RZ, UR4 ;  /* 0x00000004ff047e24 */ /* 0x002fe2000f8e00ff */
[----:B--2---:R-:W-:-:S07]  /*0d30*/  MOV R5, UR5 ;  /* 0x0000000500057c02 */ /* 0x004fce0008000f00 */
[----:B------:R-:W-:-:S07]  /*0d40*/  LEPC R20, `(.L_x_0) ;  /* 0x000000001014794e */ /* 0x000fce0000000000 */
[----:B0-----:R-:W-:Y:S05]  /*0d50*/  CALL.ABS.NOINC R2 ;  /* 0x0000000002007343 */ /* 0x001fea0003c00000 */
.L_x_0:
[----:B------:R-:W4:Y:S01]  /*0d60*/  S2R R0, SR_LANEID ;  /* 0x0000000000007919 */ /* 0x000f220000000000 */
[----:B------:R-:W-:Y:S05]  /*0d70*/  WARPSYNC.ALL ;  /* 0x0000000000007948 */ /* 0x000fea0003800000 */
[----:B------:R-:W5:Y:S01]  /*0d80*/  LDCU.64 UR4, c[0x0][0x390] ;  /* 0x00007200ff0477ac */ /* 0x000f620008000a00 */
[----:B-1----:R-:W-:Y:S01]  /*0d90*/  IMAD.MOV.U32 R25, RZ, RZ, R24 ;  /* 0x000000ffff197224 */ /* 0x002fe200078e0018 */
[----:B0-----:R-:W-:Y:S01]  /*0da0*/  MOV R18, R16 ;  /* 0x0000001000127202 */ /* 0x001fe20000000f00 */
[----:B---3--:R-:W-:Y:S01]  /*0db0*/  IMAD.MOV.U32 R19, RZ, RZ, R17 ;  /* 0x000000ffff137224 */ /* 0x008fe200078e0011 */
[----:B--2---:R-:W-:-:S06]  /*0dc0*/  MOV R23, R22 ;  /* 0x0000001600177202 */ /* 0x004fcc0000000f00 */
[C---:B------:R-:W-:Y:S08]  /*0dd0*/  HMMA.16816.F32 R24, R16.reuse, R24, RZ ;  /* 0x000000181018723c */ /* 0x040ff000000018ff */
[----:B------:R-:W-:Y:S01]  /*0de0*/  HMMA.16816.F32 R20, R16, R22, RZ ;  /* 0x000000161014723c */ /* 0x000fe200000018ff */
[----:B----4-:R-:W-:-:S05]  /*0df0*/  IMAD.SHL.U32 R0, R0, 0x8, RZ ;  /* 0x0000000800007824 */ /* 0x010fca00078e00ff */
[----:B------:R-:W-:-:S04]  /*0e00*/  LOP3.LUT R2, R0, 0x18, RZ, 0xe2, !PT ;  /* 0x0000001800027812 */ /* 0x000fc800078ee2ff */
[----:B-----5:R-:W-:-:S04]  /*0e10*/  IADD3 R2, P0, PT, R2, UR4, RZ ;  /* 0x0000000402027c10 */ /* 0x020fc8000ff1e0ff */
[----:B------:R-:W-:-:S05]  /*0e20*/  IADD3.X R3, PT, PT, RZ, UR5, RZ, P0, !PT ;  /* 0x00000005ff037c10 */ /* 0x000fca00087fe4ff */
[----:B------:R-:W-:Y:S04]  /*0e30*/  STG.E.64 desc[UR36][R2.64], R26 ;  /* 0x0000001a02007986 */ /* 0x000fe8000c101b24 */
[----:B------:R-:W-:Y:S01]  /*0e40*/  STG.E.64 desc[UR36][R2.64+0x20], R22 ;  /* 0x0000201602007986 */ /* 0x000fe2000c101b24 */
[----:B------:R-:W-:Y:S05]  /*0e50*/  EXIT ;  /* 0x000000000000794d */ /* 0x000fea0003800000 */
.L_x_17:
[----:B------:R-:W-:-:S00]  /*0e60*/  BRA `(.L_x_17) ;  /* 0xfffffffc00fc7947 */ /* 0x000fc0000383ffff */
[----:B------:R-:W-:-:S00]  /*0e70*/  NOP ;  /* 0x0000000000007918 */ /* 0x000fc00000000000 */
        /* <DEDUP_REMOVED lines=8> */
.L_x_18:


//--------------------- .nv.global.init           --------------------------
	.section	.nv.global.init,"aw",@progbits
.nv.global.init:
	.type		$str,@object
	.size		$str,($str$1 - $str)
$str:
        /*0000*/ 	.byte	0x25, 0x66, 0x20, 0x00
	.type		$str$1,@object
	.size		$str$1,(.L_1 - $str$1)
$str$1:
        /*0004*/ 	.byte	0x0a, 0x25, 0x64, 0x0a, 0x00
.L_1:


//--------------------- .nv.shared.reserved.0     --------------------------
	.section	.nv.shared.reserved.0,"aw",@nobits
	.weak		__nv_reservedSMEM_offset_0_alias
	.size		__nv_reservedSMEM_offset_0_alias, 0, 64
	.other		__nv_reservedSMEM_offset_0_alias,@"STO_CUDA_RESERVED_SHARED STV_DEFAULT"
__nv_reservedSMEM_offset_0_alias:
	.zero		0
	.zero		64


//--------------------- .nv.constant0._Z8wmma_kerP6__halfS0_Pf --------------------------
	.section	.nv.constant0._Z8wmma_kerP6__halfS0_Pf,"a",@progbits
	.sectionflags	@""
	.align	4
.nv.constant0._Z8wmma_kerP6__halfS0_Pf:
	.zero		920


//--------------------- SYMBOLS --------------------------

	.type		.nv.reservedSmem.offset0,@object
	.size		.nv.reservedSmem.offset0,0x4
	.type		vprintf,@function
